//
// Generated by NVIDIA NVVM Compiler
//
// Compiler Build ID: CL-36424714
// Cuda compilation tools, release 13.0, V13.0.88
// Based on NVVM 20.0.0
//

.version 9.0
.target sm_100
.address_size 64

	// .globl	_Z15matvecmulKernelPdS_S_
// _ZZ15matvecmulKernelPdS_S_E8subvecds has been demoted

.visible .entry _Z15matvecmulKernelPdS_S_(
	.param .u64 .ptr .align 1 _Z15matvecmulKernelPdS_S__param_0,
	.param .u64 .ptr .align 1 _Z15matvecmulKernelPdS_S__param_1,
	.param .u64 .ptr .align 1 _Z15matvecmulKernelPdS_S__param_2
)
{
	.reg .pred 	%p<2>;
	.reg .b32 	%r<12>;
	.reg .b64 	%rd<22>;
	.reg .b64 	%fd<53>;
	// demoted variable
	.shared .align 8 .b8 _ZZ15matvecmulKernelPdS_S_E8subvecds[128];
	ld.param.u64 	%rd8, [_Z15matvecmulKernelPdS_S__param_0];
	ld.param.u64 	%rd9, [_Z15matvecmulKernelPdS_S__param_1];
	ld.param.u64 	%rd7, [_Z15matvecmulKernelPdS_S__param_2];
	cvta.to.global.u64 	%rd10, %rd8;
	cvta.to.global.u64 	%rd11, %rd9;
	mov.u32 	%r7, %ctaid.y;
	mov.u32 	%r1, %tid.y;
	shl.b32 	%r2, %r7, 4;
	mul.wide.u32 	%rd12, %r2, 65536;
	shl.b32 	%r8, %r1, 3;
	mov.u32 	%r9, _ZZ15matvecmulKernelPdS_S_E8subvecds;
	add.s32 	%r3, %r9, %r8;
	mul.wide.u32 	%rd13, %r1, 8;
	add.s64 	%rd21, %rd11, %rd13;
	mul.wide.u32 	%rd14, %r1, 65536;
	add.s64 	%rd15, %rd12, %rd14;
	add.s64 	%rd16, %rd15, %rd10;
	add.s64 	%rd20, %rd16, 64;
	mov.f64 	%fd52, 0d0000000000000000;
	mov.b32 	%r11, 0;
$L__BB0_1:
	ld.global.f64 	%fd4, [%rd21];
	st.shared.f64 	[%r3], %fd4;
	bar.sync 	0;
	ld.global.f64 	%fd5, [%rd20+-64];
	ld.shared.f64 	%fd6, [_ZZ15matvecmulKernelPdS_S_E8subvecds];
	fma.rn.f64 	%fd7, %fd5, %fd6, %fd52;
	ld.global.f64 	%fd8, [%rd20+-56];
	ld.shared.f64 	%fd9, [_ZZ15matvecmulKernelPdS_S_E8subvecds+8];
	fma.rn.f64 	%fd10, %fd8, %fd9, %fd7;
	ld.global.f64 	%fd11, [%rd20+-48];
	ld.shared.f64 	%fd12, [_ZZ15matvecmulKernelPdS_S_E8subvecds+16];
	fma.rn.f64 	%fd13, %fd11, %fd12, %fd10;
	ld.global.f64 	%fd14, [%rd20+-40];
	ld.shared.f64 	%fd15, [_ZZ15matvecmulKernelPdS_S_E8subvecds+24];
	fma.rn.f64 	%fd16, %fd14, %fd15, %fd13;
	ld.global.f64 	%fd17, [%rd20+-32];
	ld.shared.f64 	%fd18, [_ZZ15matvecmulKernelPdS_S_E8subvecds+32];
	fma.rn.f64 	%fd19, %fd17, %fd18, %fd16;
	ld.global.f64 	%fd20, [%rd20+-24];
	ld.shared.f64 	%fd21, [_ZZ15matvecmulKernelPdS_S_E8subvecds+40];
	fma.rn.f64 	%fd22, %fd20, %fd21, %fd19;
	ld.global.f64 	%fd23, [%rd20+-16];
	ld.shared.f64 	%fd24, [_ZZ15matvecmulKernelPdS_S_E8subvecds+48];
	fma.rn.f64 	%fd25, %fd23, %fd24, %fd22;
	ld.global.f64 	%fd26, [%rd20+-8];
	ld.shared.f64 	%fd27, [_ZZ15matvecmulKernelPdS_S_E8subvecds+56];
	fma.rn.f64 	%fd28, %fd26, %fd27, %fd25;
	ld.global.f64 	%fd29, [%rd20];
	ld.shared.f64 	%fd30, [_ZZ15matvecmulKernelPdS_S_E8subvecds+64];
	fma.rn.f64 	%fd31, %fd29, %fd30, %fd28;
	ld.global.f64 	%fd32, [%rd20+8];
	ld.shared.f64 	%fd33, [_ZZ15matvecmulKernelPdS_S_E8subvecds+72];
	fma.rn.f64 	%fd34, %fd32, %fd33, %fd31;
	ld.global.f64 	%fd35, [%rd20+16];
	ld.shared.f64 	%fd36, [_ZZ15matvecmulKernelPdS_S_E8subvecds+80];
	fma.rn.f64 	%fd37, %fd35, %fd36, %fd34;
	ld.global.f64 	%fd38, [%rd20+24];
	ld.shared.f64 	%fd39, [_ZZ15matvecmulKernelPdS_S_E8subvecds+88];
	fma.rn.f64 	%fd40, %fd38, %fd39, %fd37;
	ld.global.f64 	%fd41, [%rd20+32];
	ld.shared.f64 	%fd42, [_ZZ15matvecmulKernelPdS_S_E8subvecds+96];
	fma.rn.f64 	%fd43, %fd41, %fd42, %fd40;
	ld.global.f64 	%fd44, [%rd20+40];
	ld.shared.f64 	%fd45, [_ZZ15matvecmulKernelPdS_S_E8subvecds+104];
	fma.rn.f64 	%fd46, %fd44, %fd45, %fd43;
	ld.global.f64 	%fd47, [%rd20+48];
	ld.shared.f64 	%fd48, [_ZZ15matvecmulKernelPdS_S_E8subvecds+112];
	fma.rn.f64 	%fd49, %fd47, %fd48, %fd46;
	ld.global.f64 	%fd50, [%rd20+56];
	ld.shared.f64 	%fd51, [_ZZ15matvecmulKernelPdS_S_E8subvecds+120];
	fma.rn.f64 	%fd52, %fd50, %fd51, %fd49;
	bar.sync 	0;
	add.s32 	%r11, %r11, 1;
	add.s64 	%rd21, %rd21, 128;
	add.s64 	%rd20, %rd20, 128;
	setp.ne.s32 	%p1, %r11, 512;
	@%p1 bra 	$L__BB0_1;
	cvta.to.global.u64 	%rd17, %rd7;
	add.s32 	%r10, %r2, %r1;
	mul.wide.u32 	%rd18, %r10, 8;
	add.s64 	%rd19, %rd17, %rd18;
	st.global.f64 	[%rd19], %fd52;
	ret;

}


// ===== COMPILED SASS (sm_100) =====

	.target	sm_100

	.elftype	@"ET_EXEC"


//--------------------- .note.nv.tkinfo           --------------------------
	.section	.note.nv.tkinfo,"",@"SHT_NOTE"
	.sectionflags	@"SHF_NOTE_NV_TKINFO"
	.tkinfo
        /*0018*/ 	.word	0x00000002
        /*0030*/ 	.string	""
        /*0030*/ 	.string	"ptxas"
        /*0030*/ 	.string	"Cuda compilation tools, release 13.0, V13.0.88"
        /*0030*/ 	.string	"Build cuda_13.0.r13.0/compiler.36424714_0"
        /*0030*/ 	.string	"-arch sm_100 -m 64 "



//--------------------- .note.nv.cuinfo           --------------------------
	.section	.note.nv.cuinfo,"",@"SHT_NOTE"
	.sectionflags	@"SHF_NOTE_NV_CUINFO"
        /*0018*/ 	.short	0x0002
        /*001a*/ 	.short	0x0064
        /*001c*/ 	.short	0x0082
	.zero		2


//--------------------- .nv.info                  --------------------------
	.section	.nv.info,"",@"SHT_CUDA_INFO"
	.align	4


	//----- nvinfo : EIATTR_REGCOUNT
	.align		4
        /*0000*/ 	.byte	0x04, 0x2f
        /*0002*/ 	.short	(.L_1 - .L_0)
	.align		4
.L_0:
        /*0004*/ 	.word	index@(_Z15matvecmulKernelPdS_S_)
        /*0008*/ 	.word	0x00000020


	//----- nvinfo : EIATTR_FRAME_SIZE
	.align		4
.L_1:
        /*000c*/ 	.byte	0x04, 0x11
        /*000e*/ 	.short	(.L_3 - .L_2)
	.align		4
.L_2:
        /*0010*/ 	.word	index@(_Z15matvecmulKernelPdS_S_)
        /*0014*/ 	.word	0x00000000


	//----- nvinfo : EIATTR_MIN_STACK_SIZE
	.align		4
.L_3:
        /*0018*/ 	.byte	0x04, 0x12
        /*001a*/ 	.short	(.L_5 - .L_4)
	.align		4
.L_4:
        /*001c*/ 	.word	index@(_Z15matvecmulKernelPdS_S_)
        /*0020*/ 	.word	0x00000000
.L_5:


//--------------------- .nv.compat                --------------------------
	.section	.nv.compat,"",@"SHT_CUDA_COMPAT_INFO"
	.align	4
        /*0000*/ 	.byte	0x02, 0x09, 0x00, 0x00, 0x02, 0x02, 0x01, 0x00, 0x02, 0x05, 0x05, 0x00, 0x03, 0x07, 0x01, 0x01
        /*0010*/ 	.byte	0x02, 0x03, 0x00, 0x00, 0x02, 0x06, 0x01, 0x00, 0x04, 0x0b, 0x08, 0x00, 0x01, 0x00, 0x00, 0x00
        /*0020*/ 	.byte	0x00, 0x00, 0x00, 0x00


//--------------------- .nv.info._Z15matvecmulKernelPdS_S_ --------------------------
	.section	.nv.info._Z15matvecmulKernelPdS_S_,"",@"SHT_CUDA_INFO"
	.sectionflags	@""
	.align	4


	//----- nvinfo : EIATTR_CUDA_API_VERSION
	.align		4
        /*0000*/ 	.byte	0x04, 0x37
        /*0002*/ 	.short	(.L_7 - .L_6)
.L_6:
        /*0004*/ 	.word	0x00000082


	//----- nvinfo : EIATTR_KPARAM_INFO
	.align		4
.L_7:
        /*0008*/ 	.byte	0x04, 0x17
        /*000a*/ 	.short	(.L_9 - .L_8)
.L_8:
        /*000c*/ 	.word	0x00000000
        /*0010*/ 	.short	0x0002
        /*0012*/ 	.short	0x0010
        /*0014*/ 	.byte	0x00, 0xf5, 0x21, 0x00


	//----- nvinfo : EIATTR_KPARAM_INFO
	.align		4
.L_9:
        /*0018*/ 	.byte	0x04, 0x17
        /*001a*/ 	.short	(.L_11 - .L_10)
.L_10:
        /*001c*/ 	.word	0x00000000
        /*0020*/ 	.short	0x0001
        /*0022*/ 	.short	0x0008
        /*0024*/ 	.byte	0x00, 0xf5, 0x21, 0x00


	//----- nvinfo : EIATTR_KPARAM_INFO
	.align		4
.L_11:
        /*0028*/ 	.byte	0x04, 0x17
        /*002a*/ 	.short	(.L_13 - .L_12)
.L_12:
        /*002c*/ 	.word	0x00000000
        /*0030*/ 	.short	0x0000
        /*0032*/ 	.short	0x0000
        /*0034*/ 	.byte	0x00, 0xf5, 0x21, 0x00


	//----- nvinfo : EIATTR_SPARSE_MMA_MASK
	.align		4
.L_13:
        /*0038*/ 	.byte	0x03, 0x50
        /*003a*/ 	.short	0x0000


	//----- nvinfo : EIATTR_MAXREG_COUNT
	.align		4
        /*003c*/ 	.byte	0x03, 0x1b
        /*003e*/ 	.short	0x00ff


	//----- nvinfo : EIATTR_NUM_BARRIERS
	.align		4
        /*0040*/ 	.byte	0x02, 0x4c
        /*0042*/ 	.byte	0x01
	.zero		1


	//----- nvinfo : EIATTR_MERCURY_ISA_VERSION
	.align		4
        /*0044*/ 	.byte	0x03, 0x5f
        /*0046*/ 	.short	0x0101


	//----- nvinfo : EIATTR_VRC_CTA_INIT_COUNT
	.align		4
        /*0048*/ 	.byte	0x02, 0x4a
	.zero		1
	.zero		1


	//----- nvinfo : EIATTR_EXIT_INSTR_OFFSETS
	.align		4
        /*004c*/ 	.byte	0x04, 0x1c
        /*004e*/ 	.short	(.L_15 - .L_14)


	//   ....[0]....
.L_14:
        /*0050*/ 	.word	0x000004f0


	//----- nvinfo : EIATTR_CBANK_PARAM_SIZE
	.align		4
.L_15:
        /*0054*/ 	.byte	0x03, 0x19
        /*0056*/ 	.short	0x0018


	//----- nvinfo : EIATTR_PARAM_CBANK
	.align		4
        /*0058*/ 	.byte	0x04, 0x0a
        /*005a*/ 	.short	(.L_17 - .L_16)
	.align		4
.L_16:
        /*005c*/ 	.word	index@(.nv.constant0._Z15matvecmulKernelPdS_S_)
        /*0060*/ 	.short	0x0380
        /*0062*/ 	.short	0x0018


	//----- nvinfo : EIATTR_SW_WAR
	.align		4
.L_17:
        /*0064*/ 	.byte	0x04, 0x36
        /*0066*/ 	.short	(.L_19 - .L_18)
.L_18:
        /*0068*/ 	.word	0x00000008
.L_19:


//--------------------- .nv.callgraph             --------------------------
	.section	.nv.callgraph,"",@"SHT_CUDA_CALLGRAPH"
	.align	4
	.sectionentsize	8
	.align		4
        /*0000*/ 	.word	0x00000000
	.align		4
        /*0004*/ 	.word	0xffffffff
	.align		4
        /*0008*/ 	.word	0x00000000
	.align		4
        /*000c*/ 	.word	0xfffffffe
	.align		4
        /*0010*/ 	.word	0x00000000
	.align		4
        /*0014*/ 	.word	0xfffffffd
	.align		4
        /*0018*/ 	.word	0x00000000
	.align		4
        /*001c*/ 	.word	0xfffffffc


//--------------------- .text._Z15matvecmulKernelPdS_S_ --------------------------
	.section	.text._Z15matvecmulKernelPdS_S_,"ax",@progbits
	.align	128
        .global         _Z15matvecmulKernelPdS_S_
        .type           _Z15matvecmulKernelPdS_S_,@function
        .size           _Z15matvecmulKernelPdS_S_,(.L_x_2 - _Z15matvecmulKernelPdS_S_)
        .other          _Z15matvecmulKernelPdS_S_,@"STO_CUDA_ENTRY STV_DEFAULT"
_Z15matvecmulKernelPdS_S_:
.text._Z15matvecmulKernelPdS_S_:
[----:B------:R-:W-:Y:S01]  /*0000*/  LDC R1, c[0x0][0x37c] ;  /* 0x0000df00ff017b82 */ /* 0x000fe20000000800 */
[----:B------:R-:W0:Y:S07]  /*0010*/  S2R R0, SR_TID.Y ;  /* 0x0000000000007919 */ /* 0x000e2e0000002200 */
[----:B------:R-:W1:Y:S01]  /*0020*/  S2UR UR5, SR_CgaCtaId ;  /* 0x00000000000579c3 */ /* 0x000e620000008800 */
[----:B------:R-:W2:Y:S01]  /*0030*/  LDCU.64 UR8, c[0x0][0x380] ;  /* 0x00007000ff0877ac */ /* 0x000ea20008000a00 */
[----:B------:R-:W-:Y:S01]  /*0040*/  CS2R R22, SRZ ;  /* 0x0000000000167805 */ /* 0x000fe2000001ff00 */
[----:B------:R-:W3:Y:S01]  /*0050*/  S2R R3, SR_CTAID.Y ;  /* 0x0000000000037919 */ /* 0x000ee20000002600 */
[----:B------:R-:W-:Y:S01]  /*0060*/  UMOV UR4, 0x400 ;  /* 0x0000040000047882 */ /* 0x000fe20000000000 */
[----:B------:R-:W4:Y:S03]  /*0070*/  LDCU.64 UR6, c[0x0][0x358] ;  /* 0x00006b00ff0677ac */ /* 0x000f260008000a00 */
[----:B------:R-:W5:Y:S01]  /*0080*/  LDC.64 R8, c[0x0][0x388] ;  /* 0x0000e200ff087b82 */ /* 0x000f620000000a00 */
[----:B-1----:R-:W-:-:S03]  /*0090*/  ULEA UR5, UR5, UR4, 0x18 ;  /* 0x0000000405057291 */ /* 0x002fc6000f8ec0ff */
[----:B------:R-:W-:Y:S01]  /*00a0*/  UMOV UR4, URZ ;  /* 0x000000ff00047c82 */ /* 0x000fe20008000000 */
[----:B0-----:R-:W-:-:S04]  /*00b0*/  IMAD.WIDE.U32 R4, R0, 0x10000, RZ ;  /* 0x0001000000047825 */ /* 0x001fc800078e00ff */
[----:B---3--:R-:W-:-:S04]  /*00c0*/  IMAD.SHL.U32 R3, R3, 0x10, RZ ;  /* 0x0000001003037824 */ /* 0x008fc800078e00ff */
[----:B------:R-:W-:-:S04]  /*00d0*/  IMAD.WIDE.U32 R6, R3, 0x10000, R4 ;  /* 0x0001000003067825 */ /* 0x000fc800078e0004 */
[----:B-----5:R-:W-:Y:S01]  /*00e0*/  IMAD.WIDE.U32 R4, R0, 0x8, R8 ;  /* 0x0000000800047825 */ /* 0x020fe200078e0008 */
[----:B--2---:R-:W-:-:S04]  /*00f0*/  IADD3 R2, P0, PT, R6, UR8, RZ ;  /* 0x0000000806027c10 */ /* 0x004fc8000ff1e0ff */
[----:B------:R-:W-:Y:S01]  /*0100*/  IADD3 R8, P1, PT, R2, 0x40, RZ ;  /* 0x0000004002087810 */ /* 0x000fe20007f3e0ff */
[----:B------:R-:W-:Y:S01]  /*0110*/  IMAD.MOV.U32 R2, RZ, RZ, R4 ;  /* 0x000000ffff027224 */ /* 0x000fe200078e0004 */
[----:B------:R-:W-:Y:S02]  /*0120*/  LEA R4, R0, UR5, 0x3 ;  /* 0x0000000500047c11 */ /* 0x000fe4000f8e18ff */
[----:B----4-:R-:W-:-:S09]  /*0130*/  IADD3.X R9, PT, PT, RZ, UR9, R7, P1, P0 ;  /* 0x00000009ff097c10 */ /* 0x010fd20008fe0407 */
.L_x_0:
[----:B------:R-:W-:Y:S01]  /*0140*/  MOV R6, R2 ;  /* 0x0000000200067202 */ /* 0x000fe20000000f00 */
[----:B------:R-:W-:-:S05]  /*0150*/  IMAD.MOV.U32 R7, RZ, RZ, R5 ;  /* 0x000000ffff077224 */ /* 0x000fca00078e0005 */
[----:B------:R0:W2:Y:S02]  /*0160*/  LDG.E.64 R26, desc[UR6][R6.64] ;  /* 0x00000006061a7981 */ /* 0x0000a4000c1e1b00 */
[----:B0-----:R-:W-:Y:S01]  /*0170*/  MOV R6, R8 ;  /* 0x0000000800067202 */ /* 0x001fe20000000f00 */
[----:B------:R-:W-:Y:S01]  /*0180*/  IMAD.MOV.U32 R7, RZ, RZ, R9 ;  /* 0x000000ffff077224 */ /* 0x000fe200078e0009 */
[----:B--2---:R0:W-:Y:S01]  /*0190*/  STS.64 [R4], R26 ;  /* 0x0000001a04007388 */ /* 0x0041e20000000a00 */
[----:B------:R-:W-:Y:S06]  /*01a0*/  BAR.SYNC.DEFER_BLOCKING 0x0 ;  /* 0x0000000000007b1d */ /* 0x000fec0000010000 */
[----:B------:R-:W2:Y:S04]  /*01b0*/  LDG.E.64 R16, desc[UR6][R6.64+-0x40] ;  /* 0xffffc00606107981 */ /* 0x000ea8000c1e1b00 */
[----:B------:R-:W3:Y:S04]  /*01c0*/  LDG.E.64 R20, desc[UR6][R6.64+-0x38] ;  /* 0xffffc80606147981 */ /* 0x000ee8000c1e1b00 */
[----:B------:R-:W4:Y:S04]  /*01d0*/  LDG.E.64 R14, desc[UR6][R6.64+-0x30] ;  /* 0xffffd006060e7981 */ /* 0x000f28000c1e1b00 */
[----:B------:R-:W5:Y:S04]  /*01e0*/  LDG.E.64 R12, desc[UR6][R6.64+-0x28] ;  /* 0xffffd806060c7981 */ /* 0x000f68000c1e1b00 */
[----:B------:R-:W2:Y:S04]  /*01f0*/  LDS.128 R8, [UR5] ;  /* 0x00000005ff087984 */ /* 0x000ea80008000c00 */
[----:B------:R-:W5:Y:S04]  /*0200*/  LDG.E.64 R24, desc[UR6][R6.64+-0x20] ;  /* 0xffffe00606187981 */ /* 0x000f68000c1e1b00 */
[----:B------:R-:W5:Y:S04]  /*0210*/  LDG.E.64 R18, desc[UR6][R6.64+-0x18] ;  /* 0xffffe80606127981 */ /* 0x000f68000c1e1b00 */
[----:B------:R-:W5:Y:S04]  /*0220*/  LDG.E.64 R28, desc[UR6][R6.64+0x8] ;  /* 0x00000806061c7981 */ /* 0x000f68000c1e1b00 */
[----:B0-----:R-:W5:Y:S01]  /*0230*/  LDG.E.64 R26, desc[UR6][R6.64+0x10] ;  /* 0x00001006061a7981 */ /* 0x001f62000c1e1b00 */
[----:B--2---:R-:W-:-:S03]  /*0240*/  DFMA R8, R16, R8, R22 ;  /* 0x000000081008722b */ /* 0x004fc60000000016 */
[----:B------:R-:W2:Y:S04]  /*0250*/  LDG.E.64 R22, desc[UR6][R6.64+-0x10] ;  /* 0xfffff00606167981 */ /* 0x000ea8000c1e1b00 */
[----:B------:R-:W2:Y:S01]  /*0260*/  LDG.E.64 R16, desc[UR6][R6.64+-0x8] ;  /* 0xfffff80606107981 */ /* 0x000ea2000c1e1b00 */
[----:B---3--:R-:W-:-:S03]  /*0270*/  DFMA R20, R20, R10, R8 ;  /* 0x0000000a1414722b */ /* 0x008fc60000000008 */
[----:B------:R-:W4:Y:S05]  /*0280*/  LDS.128 R8, [UR5+0x10] ;  /* 0x00001005ff087984 */ /* 0x000f2a0008000c00 */
[----:B----4-:R-:W-:Y:S02]  /*0290*/  DFMA R8, R14, R8, R20 ;  /* 0x000000080e08722b */ /* 0x010fe40000000014 */
[----:B------:R-:W3:Y:S06]  /*02a0*/  LDG.E.64 R20, desc[UR6][R6.64] ;  /* 0x0000000606147981 */ /* 0x000eec000c1e1b00 */
[----:B-----5:R-:W-:Y:S01]  /*02b0*/  DFMA R10, R12, R10, R8 ;  /* 0x0000000a0c0a722b */ /* 0x020fe20000000008 */
[----:B------:R-:W0:Y:S07]  /*02c0*/  LDS.128 R12, [UR5+0x20] ;  /* 0x00002005ff0c7984 */ /* 0x000e2e0008000c00 */
[----:B0-----:R-:W-:-:S02]  /*02d0*/  DFMA R12, R24, R12, R10 ;  /* 0x0000000c180c722b */ /* 0x001fc4000000000a */
[----:B------:R-:W2:Y:S04]  /*02e0*/  LDS.128 R8, [UR5+0x30] ;  /* 0x00003005ff087984 */ /* 0x000ea80008000c00 */
[----:B------:R-:W4:Y:S02]  /*02f0*/  LDG.E.64 R24, desc[UR6][R6.64+0x18] ;  /* 0x0000180606187981 */ /* 0x000f24000c1e1b00 */
[----:B------:R-:W-:Y:S02]  /*0300*/  DFMA R12, R18, R14, R12 ;  /* 0x0000000e120c722b */ /* 0x000fe4000000000c */
[----:B------:R-:W5:Y:S06]  /*0310*/  LDG.E.64 R18, desc[UR6][R6.64+0x20] ;  /* 0x0000200606127981 */ /* 0x000f6c000c1e1b00 */
[----:B--2---:R-:W-:-:S02]  /*0320*/  DFMA R8, R22, R8, R12 ;  /* 0x000000081608722b */ /* 0x004fc4000000000c */
[----:B------:R-:W3:Y:S04]  /*0330*/  LDS.128 R12, [UR5+0x40] ;  /* 0x00004005ff0c7984 */ /* 0x000ee80008000c00 */
[----:B------:R-:W2:Y:S02]  /*0340*/  LDG.E.64 R22, desc[UR6][R6.64+0x30] ;  /* 0x0000300606167981 */ /* 0x000ea4000c1e1b00 */
[----:B------:R-:W-:Y:S02]  /*0350*/  DFMA R10, R16, R10, R8 ;  /* 0x0000000a100a722b */ /* 0x000fe40000000008 */
[----:B------:R-:W2:Y:S06]  /*0360*/  LDG.E.64 R16, desc[UR6][R6.64+0x28] ;  /* 0x0000280606107981 */ /* 0x000eac000c1e1b00 */
[----:B---3--:R-:W-:Y:S01]  /*0370*/  DFMA R12, R20, R12, R10 ;  /* 0x0000000c140c722b */ /* 0x008fe2000000000a */
[----:B------:R-:W3:Y:S04]  /*0380*/  LDG.E.64 R20, desc[UR6][R6.64+0x38] ;  /* 0x0000380606147981 */ /* 0x000ee8000c1e1b00 */
[----:B------:R-:W-:Y:S03]  /*0390*/  LDS.128 R8, [UR5+0x60] ;  /* 0x00006005ff087984 */ /* 0x000fe60008000c00 */
[----:B------:R-:W-:-:S02]  /*03a0*/  DFMA R28, R28, R14, R12 ;  /* 0x0000000e1c1c722b */ /* 0x000fc4000000000c */
[----:B------:R-:W0:Y:S06]  /*03b0*/  LDS.128 R12, [UR5+0x50] ;  /* 0x00005005ff0c7984 */ /* 0x000e2c0008000c00 */
[----:B0-----:R-:W-:-:S08]  /*03c0*/  DFMA R12, R26, R12, R28 ;  /* 0x0000000c1a0c722b */ /* 0x001fd0000000001c */
[----:B----4-:R-:W-:Y:S02]  /*03d0*/  DFMA R24, R24, R14, R12 ;  /* 0x0000000e1818722b */ /* 0x010fe4000000000c */
[----:B------:R-:W0:Y:S06]  /*03e0*/  LDS.128 R12, [UR5+0x70] ;  /* 0x00007005ff0c7984 */ /* 0x000e2c0008000c00 */
[----:B-----5:R-:W-:Y:S01]  /*03f0*/  DFMA R8, R18, R8, R24 ;  /* 0x000000081208722b */ /* 0x020fe20000000018 */
[----:B------:R-:W-:-:S04]  /*0400*/  UIADD3 UR4, UPT, UPT, UR4, 0x1, URZ ;  /* 0x0000000104047890 */ /* 0x000fc8000fffe0ff */
[----:B------:R-:W-:Y:S01]  /*0410*/  UISETP.NE.AND UP0, UPT, UR4, 0x200, UPT ;  /* 0x000002000400788c */ /* 0x000fe2000bf05270 */
[----:B------:R-:W-:Y:S01]  /*0420*/  BAR.SYNC.DEFER_BLOCKING 0x0 ;  /* 0x0000000000007b1d */ /* 0x000fe20000010000 */
[----:B------:R-:W-:-:S05]  /*0430*/  IADD3 R2, P0, PT, R2, 0x80, RZ ;  /* 0x0000008002027810 */ /* 0x000fca0007f1e0ff */
[----:B------:R-:W-:Y:S01]  /*0440*/  IMAD.X R5, RZ, RZ, R5, P0 ;  /* 0x000000ffff057224 */ /* 0x000fe200000e0605 */
[----:B--2---:R-:W-:-:S08]  /*0450*/  DFMA R8, R16, R10, R8 ;  /* 0x0000000a1008722b */ /* 0x004fd00000000008 */
[----:B0-----:R-:W-:Y:S01]  /*0460*/  DFMA R22, R22, R12, R8 ;  /* 0x0000000c1616722b */ /* 0x001fe20000000008 */
[----:B------:R-:W-:-:S04]  /*0470*/  IADD3 R8, P1, PT, R6, 0x80, RZ ;  /* 0x0000008006087810 */ /* 0x000fc80007f3e0ff */
[----:B------:R-:W-:-:S03]  /*0480*/  IADD3.X R9, PT, PT, RZ, R7, RZ, P1, !PT ;  /* 0x00000007ff097210 */ /* 0x000fc60000ffe4ff */
[----:B---3--:R-:W-:Y:S01]  /*0490*/  DFMA R22, R20, R14, R22 ;  /* 0x0000000e1416722b */ /* 0x008fe20000000016 */
[----:B------:R-:W-:Y:S10]  /*04a0*/  BRA.U UP0, `(.L_x_0) ;  /* 0xfffffffd00247547 */ /* 0x000ff4000b83ffff */
[----:B------:R-:W0:Y:S01]  /*04b0*/  LDC.64 R4, c[0x0][0x390] ;  /* 0x0000e400ff047b82 */ /* 0x000e220000000a00 */
[----:B------:R-:W-:-:S05]  /*04c0*/  IADD3 R3, PT, PT, R3, R0, RZ ;  /* 0x0000000003037210 */ /* 0x000fca0007ffe0ff */
[----:B0-----:R-:W-:-:S05]  /*04d0*/  IMAD.WIDE.U32 R2, R3, 0x8, R4 ;  /* 0x0000000803027825 */ /* 0x001fca00078e0004 */
[----:B------:R-:W-:Y:S01]  /*04e0*/  STG.E.64 desc[UR6][R2.64], R22 ;  /* 0x0000001602007986 */ /* 0x000fe2000c101b06 */
[----:B------:R-:W-:Y:S05]  /*04f0*/  EXIT ;  /* 0x000000000000794d */ /* 0x000fea0003800000 */
.L_x_1:
[----:B------:R-:W-:-:S00]  /*0500*/  BRA `(.L_x_1) ;  /* 0xfffffffc00fc7947 */ /* 0x000fc0000383ffff */
[----:B------:R-:W-:-:S00]  /*0510*/  NOP ;  /* 0x0000000000007918 */ /* 0x000fc00000000000 */
        /* <DEDUP_REMOVED lines=14> */
.L_x_2:


//--------------------- .nv.shared._Z15matvecmulKernelPdS_S_ --------------------------
	.section	.nv.shared._Z15matvecmulKernelPdS_S_,"aw",@nobits
	.sectionflags	@""
	.align	8
.nv.shared._Z15matvecmulKernelPdS_S_:
	.zero		1152


//--------------------- .nv.shared.reserved.0     --------------------------
	.section	.nv.shared.reserved.0,"aw",@nobits
	.weak		__nv_reservedSMEM_offset_0_alias
	.size		__nv_reservedSMEM_offset_0_alias, 0, 64
	.other		__nv_reservedSMEM_offset_0_alias,@"STO_CUDA_RESERVED_SHARED STV_DEFAULT"
__nv_reservedSMEM_offset_0_alias:
	.zero		0
	.zero		64


//--------------------- .nv.constant0._Z15matvecmulKernelPdS_S_ --------------------------
	.section	.nv.constant0._Z15matvecmulKernelPdS_S_,"a",@progbits
	.sectionflags	@""
	.align	4
.nv.constant0._Z15matvecmulKernelPdS_S_:
	.zero		920


//--------------------- SYMBOLS --------------------------

	.type		.nv.reservedSmem.offset0,@object
	.size		.nv.reservedSmem.offset0,0x4
	.type		.nv.reservedSmem.cap,@object
	.size		.nv.reservedSmem.cap,0x4
